//
// Generated by NVIDIA NVVM Compiler
//
// Compiler Build ID: CL-36424714
// Cuda compilation tools, release 13.0, V13.0.88
// Based on NVVM 20.0.0
//

.version 9.0
.target sm_100
.address_size 64

	// .globl	_Z9k_to_grayPKhPhii

.visible .entry _Z9k_to_grayPKhPhii(
	.param .u64 .ptr .align 1 _Z9k_to_grayPKhPhii_param_0,
	.param .u64 .ptr .align 1 _Z9k_to_grayPKhPhii_param_1,
	.param .u32 _Z9k_to_grayPKhPhii_param_2,
	.param .u32 _Z9k_to_grayPKhPhii_param_3
)
{
	.reg .pred 	%p<4>;
	.reg .b16 	%rs<4>;
	.reg .b32 	%r<16>;
	.reg .b32 	%f<7>;
	.reg .b64 	%rd<9>;

	ld.param.u64 	%rd1, [_Z9k_to_grayPKhPhii_param_0];
	ld.param.u64 	%rd2, [_Z9k_to_grayPKhPhii_param_1];
	ld.param.u32 	%r3, [_Z9k_to_grayPKhPhii_param_2];
	ld.param.u32 	%r4, [_Z9k_to_grayPKhPhii_param_3];
	mov.u32 	%r6, %ctaid.x;
	mov.u32 	%r7, %ntid.x;
	mov.u32 	%r8, %tid.x;
	mad.lo.s32 	%r1, %r6, %r7, %r8;
	mov.u32 	%r9, %ctaid.y;
	mov.u32 	%r10, %ntid.y;
	mov.u32 	%r11, %tid.y;
	mad.lo.s32 	%r12, %r9, %r10, %r11;
	setp.ge.s32 	%p1, %r1, %r3;
	setp.ge.s32 	%p2, %r12, %r4;
	or.pred  	%p3, %p1, %p2;
	@%p3 bra 	$L__BB0_2;
	cvta.to.global.u64 	%rd3, %rd1;
	cvta.to.global.u64 	%rd4, %rd2;
	mad.lo.s32 	%r13, %r3, %r12, %r1;
	mul.lo.s32 	%r14, %r13, 3;
	cvt.s64.s32 	%rd5, %r14;
	add.s64 	%rd6, %rd3, %rd5;
	ld.global.u8 	%rs1, [%rd6];
	cvt.rn.f32.u16 	%f1, %rs1;
	ld.global.u8 	%rs2, [%rd6+1];
	cvt.rn.f32.u16 	%f2, %rs2;
	ld.global.u8 	%rs3, [%rd6+2];
	cvt.rn.f32.u16 	%f3, %rs3;
	mul.f32 	%f4, %f2, 0f3F1645A2;
	fma.rn.f32 	%f5, %f1, 0f3E991687, %f4;
	fma.rn.f32 	%f6, %f3, 0f3DE978D5, %f5;
	cvt.rzi.u32.f32 	%r15, %f6;
	cvt.s64.s32 	%rd7, %r13;
	add.s64 	%rd8, %rd4, %rd7;
	st.global.u8 	[%rd8], %r15;
$L__BB0_2:
	ret;

}
	// .globl	_Z9k_boxblurPKhPhii
.visible .entry _Z9k_boxblurPKhPhii(
	.param .u64 .ptr .align 1 _Z9k_boxblurPKhPhii_param_0,
	.param .u64 .ptr .align 1 _Z9k_boxblurPKhPhii_param_1,
	.param .u32 _Z9k_boxblurPKhPhii_param_2,
	.param .u32 _Z9k_boxblurPKhPhii_param_3
)
{
	.reg .pred 	%p<4>;
	.reg .b16 	%rs<4>;
	.reg .b32 	%r<59>;
	.reg .b64 	%rd<25>;

	ld.param.u64 	%rd1, [_Z9k_boxblurPKhPhii_param_0];
	ld.param.u64 	%rd2, [_Z9k_boxblurPKhPhii_param_1];
	ld.param.u32 	%r3, [_Z9k_boxblurPKhPhii_param_2];
	ld.param.u32 	%r5, [_Z9k_boxblurPKhPhii_param_3];
	mov.u32 	%r6, %ctaid.x;
	mov.u32 	%r7, %ntid.x;
	mov.u32 	%r8, %tid.x;
	mad.lo.s32 	%r1, %r6, %r7, %r8;
	mov.u32 	%r9, %ctaid.y;
	mov.u32 	%r10, %ntid.y;
	mov.u32 	%r11, %tid.y;
	mad.lo.s32 	%r12, %r9, %r10, %r11;
	setp.ge.s32 	%p1, %r1, %r3;
	setp.ge.s32 	%p2, %r12, %r5;
	or.pred  	%p3, %p1, %p2;
	@%p3 bra 	$L__BB1_2;
	cvta.to.global.u64 	%rd3, %rd2;
	cvta.to.global.u64 	%rd4, %rd1;
	add.s32 	%r13, %r3, -1;
	add.s32 	%r14, %r5, -1;
	max.s32 	%r15, %r1, 1;
	add.s32 	%r16, %r15, -1;
	min.s32 	%r17, %r13, %r16;
	max.u32 	%r18, %r12, 1;
	add.s32 	%r19, %r18, -1;
	min.u32 	%r20, %r14, %r19;
	mul.lo.s32 	%r21, %r20, %r3;
	add.s32 	%r22, %r17, %r21;
	cvt.s64.s32 	%rd5, %r22;
	add.s64 	%rd6, %rd4, %rd5;
	ld.global.u8 	%r23, [%rd6];
	max.s32 	%r24, %r1, 0;
	min.s32 	%r25, %r13, %r24;
	add.s32 	%r26, %r25, %r21;
	cvt.s64.s32 	%rd7, %r26;
	add.s64 	%rd8, %rd4, %rd7;
	ld.global.u8 	%r27, [%rd8];
	add.s32 	%r28, %r23, %r27;
	max.s32 	%r29, %r1, -1;
	add.s32 	%r30, %r29, 1;
	min.s32 	%r31, %r13, %r30;
	add.s32 	%r32, %r31, %r21;
	cvt.s64.s32 	%rd9, %r32;
	add.s64 	%rd10, %rd4, %rd9;
	ld.global.u8 	%r33, [%rd10];
	add.s32 	%r34, %r28, %r33;
	min.u32 	%r35, %r14, %r12;
	mul.lo.s32 	%r36, %r35, %r3;
	add.s32 	%r37, %r17, %r36;
	cvt.s64.s32 	%rd11, %r37;
	add.s64 	%rd12, %rd4, %rd11;
	ld.global.u8 	%r38, [%rd12];
	add.s32 	%r39, %r34, %r38;
	add.s32 	%r40, %r25, %r36;
	cvt.s64.s32 	%rd13, %r40;
	add.s64 	%rd14, %rd4, %rd13;
	ld.global.u8 	%r41, [%rd14];
	add.s32 	%r42, %r39, %r41;
	add.s32 	%r43, %r31, %r36;
	cvt.s64.s32 	%rd15, %r43;
	add.s64 	%rd16, %rd4, %rd15;
	ld.global.u8 	%r44, [%rd16];
	add.s32 	%r45, %r42, %r44;
	add.s32 	%r46, %r12, 1;
	min.u32 	%r47, %r14, %r46;
	mul.lo.s32 	%r48, %r47, %r3;
	add.s32 	%r49, %r17, %r48;
	cvt.s64.s32 	%rd17, %r49;
	add.s64 	%rd18, %rd4, %rd17;
	ld.global.u8 	%r50, [%rd18];
	add.s32 	%r51, %r45, %r50;
	add.s32 	%r52, %r25, %r48;
	cvt.s64.s32 	%rd19, %r52;
	add.s64 	%rd20, %rd4, %rd19;
	ld.global.u8 	%r53, [%rd20];
	add.s32 	%r54, %r51, %r53;
	add.s32 	%r55, %r31, %r48;
	cvt.s64.s32 	%rd21, %r55;
	add.s64 	%rd22, %rd4, %rd21;
	ld.global.u8 	%r56, [%rd22];
	add.s32 	%r57, %r54, %r56;
	cvt.u16.u32 	%rs1, %r57;
	mul.hi.u16 	%rs2, %rs1, -7281;
	shr.u16 	%rs3, %rs2, 3;
	mad.lo.s32 	%r58, %r3, %r12, %r1;
	cvt.s64.s32 	%rd23, %r58;
	add.s64 	%rd24, %rd3, %rd23;
	st.global.u8 	[%rd24], %rs3;
$L__BB1_2:
	ret;

}
	// .globl	_Z7k_sobelPKhPhii
.visible .entry _Z7k_sobelPKhPhii(
	.param .u64 .ptr .align 1 _Z7k_sobelPKhPhii_param_0,
	.param .u64 .ptr .align 1 _Z7k_sobelPKhPhii_param_1,
	.param .u32 _Z7k_sobelPKhPhii_param_2,
	.param .u32 _Z7k_sobelPKhPhii_param_3
)
{
	.reg .pred 	%p<4>;
	.reg .b16 	%rs<5>;
	.reg .b32 	%r<53>;
	.reg .b32 	%f<3>;
	.reg .b64 	%rd<27>;

	ld.param.u64 	%rd1, [_Z7k_sobelPKhPhii_param_0];
	ld.param.u64 	%rd2, [_Z7k_sobelPKhPhii_param_1];
	ld.param.u32 	%r3, [_Z7k_sobelPKhPhii_param_2];
	ld.param.u32 	%r5, [_Z7k_sobelPKhPhii_param_3];
	mov.u32 	%r6, %ctaid.x;
	mov.u32 	%r7, %ntid.x;
	mov.u32 	%r8, %tid.x;
	mad.lo.s32 	%r1, %r6, %r7, %r8;
	mov.u32 	%r9, %ctaid.y;
	mov.u32 	%r10, %ntid.y;
	mov.u32 	%r11, %tid.y;
	mad.lo.s32 	%r12, %r9, %r10, %r11;
	setp.ge.s32 	%p1, %r1, %r3;
	setp.ge.s32 	%p2, %r12, %r5;
	or.pred  	%p3, %p1, %p2;
	@%p3 bra 	$L__BB2_2;
	cvta.to.global.u64 	%rd3, %rd1;
	cvta.to.global.u64 	%rd4, %rd2;
	max.s32 	%r13, %r1, 1;
	add.s32 	%r14, %r3, -1;
	add.s32 	%r15, %r1, 1;
	min.s32 	%r16, %r14, %r15;
	max.u32 	%r17, %r12, 1;
	add.s32 	%r18, %r17, -1;
	add.s32 	%r19, %r5, -1;
	add.s32 	%r20, %r12, 1;
	min.u32 	%r21, %r19, %r20;
	mul.lo.s32 	%r22, %r18, %r3;
	cvt.s64.s32 	%rd5, %r22;
	cvt.u64.u32 	%rd6, %r13;
	add.s64 	%rd7, %rd5, %rd6;
	add.s64 	%rd8, %rd3, %rd7;
	ld.global.u8 	%r23, [%rd8+-1];
	add.s32 	%r24, %r22, %r1;
	cvt.s64.s32 	%rd9, %r24;
	add.s64 	%rd10, %rd3, %rd9;
	ld.global.u8 	%rs1, [%rd10];
	add.s32 	%r25, %r16, %r22;
	cvt.s64.s32 	%rd11, %r25;
	add.s64 	%rd12, %rd3, %rd11;
	ld.global.u8 	%r26, [%rd12];
	mul.lo.s32 	%r27, %r3, %r12;
	cvt.s64.s32 	%rd13, %r27;
	add.s64 	%rd14, %rd13, %rd6;
	add.s64 	%rd15, %rd3, %rd14;
	ld.global.u8 	%rs2, [%rd15+-1];
	add.s32 	%r28, %r16, %r27;
	cvt.s64.s32 	%rd16, %r28;
	add.s64 	%rd17, %rd3, %rd16;
	ld.global.u8 	%rs3, [%rd17];
	mul.lo.s32 	%r29, %r21, %r3;
	cvt.s64.s32 	%rd18, %r29;
	add.s64 	%rd19, %rd18, %rd6;
	add.s64 	%rd20, %rd3, %rd19;
	ld.global.u8 	%r30, [%rd20+-1];
	add.s32 	%r31, %r29, %r1;
	cvt.s64.s32 	%rd21, %r31;
	add.s64 	%rd22, %rd3, %rd21;
	ld.global.u8 	%rs4, [%rd22];
	add.s32 	%r32, %r29, %r16;
	cvt.s64.s32 	%rd23, %r32;
	add.s64 	%rd24, %rd3, %rd23;
	ld.global.u8 	%r33, [%rd24];
	mul.wide.u16 	%r34, %rs3, 2;
	mul.wide.u16 	%r35, %rs2, 2;
	add.s32 	%r36, %r35, %r23;
	add.s32 	%r37, %r36, %r30;
	sub.s32 	%r38, %r26, %r37;
	add.s32 	%r39, %r38, %r34;
	add.s32 	%r40, %r39, %r33;
	mul.wide.u16 	%r41, %rs1, 2;
	add.s32 	%r42, %r41, %r23;
	add.s32 	%r43, %r42, %r26;
	mul.wide.u16 	%r44, %rs4, 2;
	add.s32 	%r45, %r44, %r30;
	add.s32 	%r46, %r45, %r33;
	sub.s32 	%r47, %r43, %r46;
	mul.lo.s32 	%r48, %r47, %r47;
	mad.lo.s32 	%r49, %r40, %r40, %r48;
	cvt.rn.f32.u32 	%f1, %r49;
	sqrt.rn.f32 	%f2, %f1;
	cvt.rzi.s32.f32 	%r50, %f2;
	min.s32 	%r51, %r50, 255;
	add.s32 	%r52, %r27, %r1;
	cvt.s64.s32 	%rd25, %r52;
	add.s64 	%rd26, %rd4, %rd25;
	st.global.u8 	[%rd26], %r51;
$L__BB2_2:
	ret;

}
	// .globl	_Z13k_gray_to_rgbPKhPhii
.visible .entry _Z13k_gray_to_rgbPKhPhii(
	.param .u64 .ptr .align 1 _Z13k_gray_to_rgbPKhPhii_param_0,
	.param .u64 .ptr .align 1 _Z13k_gray_to_rgbPKhPhii_param_1,
	.param .u32 _Z13k_gray_to_rgbPKhPhii_param_2,
	.param .u32 _Z13k_gray_to_rgbPKhPhii_param_3
)
{
	.reg .pred 	%p<4>;
	.reg .b16 	%rs<2>;
	.reg .b32 	%r<15>;
	.reg .b64 	%rd<9>;

	ld.param.u64 	%rd1, [_Z13k_gray_to_rgbPKhPhii_param_0];
	ld.param.u64 	%rd2, [_Z13k_gray_to_rgbPKhPhii_param_1];
	ld.param.u32 	%r3, [_Z13k_gray_to_rgbPKhPhii_param_2];
	ld.param.u32 	%r4, [_Z13k_gray_to_rgbPKhPhii_param_3];
	mov.u32 	%r6, %ctaid.x;
	mov.u32 	%r7, %ntid.x;
	mov.u32 	%r8, %tid.x;
	mad.lo.s32 	%r1, %r6, %r7, %r8;
	mov.u32 	%r9, %ctaid.y;
	mov.u32 	%r10, %ntid.y;
	mov.u32 	%r11, %tid.y;
	mad.lo.s32 	%r12, %r9, %r10, %r11;
	setp.ge.s32 	%p1, %r1, %r3;
	setp.ge.s32 	%p2, %r12, %r4;
	or.pred  	%p3, %p1, %p2;
	@%p3 bra 	$L__BB3_2;
	cvta.to.global.u64 	%rd3, %rd1;
	cvta.to.global.u64 	%rd4, %rd2;
	mad.lo.s32 	%r13, %r3, %r12, %r1;
	mul.lo.s32 	%r14, %r13, 3;
	cvt.s64.s32 	%rd5, %r13;
	add.s64 	%rd6, %rd3, %rd5;
	ld.global.u8 	%rs1, [%rd6];
	cvt.s64.s32 	%rd7, %r14;
	add.s64 	%rd8, %rd4, %rd7;
	st.global.u8 	[%rd8], %rs1;
	st.global.u8 	[%rd8+1], %rs1;
	st.global.u8 	[%rd8+2], %rs1;
$L__BB3_2:
	ret;

}


// ===== COMPILED SASS (sm_100) =====

	.target	sm_100

	.elftype	@"ET_EXEC"


//--------------------- .note.nv.tkinfo           --------------------------
	.section	.note.nv.tkinfo,"",@"SHT_NOTE"
	.sectionflags	@"SHF_NOTE_NV_TKINFO"
	.tkinfo
        /*0018*/ 	.word	0x00000002
        /*0030*/ 	.string	""
        /*0030*/ 	.string	"ptxas"
        /*0030*/ 	.string	"Cuda compilation tools, release 13.0, V13.0.88"
        /*0030*/ 	.string	"Build cuda_13.0.r13.0/compiler.36424714_0"
        /*0030*/ 	.string	"-arch sm_100 -m 64 "



//--------------------- .note.nv.cuinfo           --------------------------
	.section	.note.nv.cuinfo,"",@"SHT_NOTE"
	.sectionflags	@"SHF_NOTE_NV_CUINFO"
        /*0018*/ 	.short	0x0002
        /*001a*/ 	.short	0x0064
        /*001c*/ 	.short	0x0082
	.zero		2


//--------------------- .nv.info                  --------------------------
	.section	.nv.info,"",@"SHT_CUDA_INFO"
	.align	4


	//----- nvinfo : EIATTR_REGCOUNT
	.align		4
        /*0000*/ 	.byte	0x04, 0x2f
        /*0002*/ 	.short	(.L_1 - .L_0)
	.align		4
.L_0:
        /*0004*/ 	.word	index@(_Z9k_to_grayPKhPhii)
        /*0008*/ 	.word	0x0000000a


	//----- nvinfo : EIATTR_FRAME_SIZE
	.align		4
.L_1:
        /*000c*/ 	.byte	0x04, 0x11
        /*000e*/ 	.short	(.L_3 - .L_2)
	.align		4
.L_2:
        /*0010*/ 	.word	index@(_Z9k_to_grayPKhPhii)
        /*0014*/ 	.word	0x00000000


	//----- nvinfo : EIATTR_REGCOUNT
	.align		4
.L_3:
        /*0018*/ 	.byte	0x04, 0x2f
        /*001a*/ 	.short	(.L_5 - .L_4)
	.align		4
.L_4:
        /*001c*/ 	.word	index@(_Z9k_boxblurPKhPhii)
        /*0020*/ 	.word	0x00000019


	//----- nvinfo : EIATTR_FRAME_SIZE
	.align		4
.L_5:
        /*0024*/ 	.byte	0x04, 0x11
        /*0026*/ 	.short	(.L_7 - .L_6)
	.align		4
.L_6:
        /*0028*/ 	.word	index@(_Z9k_boxblurPKhPhii)
        /*002c*/ 	.word	0x00000000


	//----- nvinfo : EIATTR_REGCOUNT
	.align		4
.L_7:
        /*0030*/ 	.byte	0x04, 0x2f
        /*0032*/ 	.short	(.L_9 - .L_8)
	.align		4
.L_8:
        /*0034*/ 	.word	index@(_Z7k_sobelPKhPhii)
        /*0038*/ 	.word	0x00000016


	//----- nvinfo : EIATTR_FRAME_SIZE
	.align		4
.L_9:
        /*003c*/ 	.byte	0x04, 0x11
        /*003e*/ 	.short	(.L_11 - .L_10)
	.align		4
.L_10:
        /*0040*/ 	.word	index@($__internal_0_$__cuda_sm20_sqrt_rn_f32_slowpath)
        /*0044*/ 	.word	0x00000000


	//----- nvinfo : EIATTR_FRAME_SIZE
	.align		4
.L_11:
        /*0048*/ 	.byte	0x04, 0x11
        /*004a*/ 	.short	(.L_13 - .L_12)
	.align		4
.L_12:
        /*004c*/ 	.word	index@(_Z7k_sobelPKhPhii)
        /*0050*/ 	.word	0x00000000


	//----- nvinfo : EIATTR_REGCOUNT
	.align		4
.L_13:
        /*0054*/ 	.byte	0x04, 0x2f
        /*0056*/ 	.short	(.L_15 - .L_14)
	.align		4
.L_14:
        /*0058*/ 	.word	index@(_Z13k_gray_to_rgbPKhPhii)
        /*005c*/ 	.word	0x00000008


	//----- nvinfo : EIATTR_FRAME_SIZE
	.align		4
.L_15:
        /*0060*/ 	.byte	0x04, 0x11
        /*0062*/ 	.short	(.L_17 - .L_16)
	.align		4
.L_16:
        /*0064*/ 	.word	index@(_Z13k_gray_to_rgbPKhPhii)
        /*0068*/ 	.word	0x00000000


	//----- nvinfo : EIATTR_MIN_STACK_SIZE
	.align		4
.L_17:
        /*006c*/ 	.byte	0x04, 0x12
        /*006e*/ 	.short	(.L_19 - .L_18)
	.align		4
.L_18:
        /*0070*/ 	.word	index@(_Z13k_gray_to_rgbPKhPhii)
        /*0074*/ 	.word	0x00000000


	//----- nvinfo : EIATTR_MIN_STACK_SIZE
	.align		4
.L_19:
        /*0078*/ 	.byte	0x04, 0x12
        /*007a*/ 	.short	(.L_21 - .L_20)
	.align		4
.L_20:
        /*007c*/ 	.word	index@(_Z7k_sobelPKhPhii)
        /*0080*/ 	.word	0x00000000


	//----- nvinfo : EIATTR_MIN_STACK_SIZE
	.align		4
.L_21:
        /*0084*/ 	.byte	0x04, 0x12
        /*0086*/ 	.short	(.L_23 - .L_22)
	.align		4
.L_22:
        /*0088*/ 	.word	index@(_Z9k_boxblurPKhPhii)
        /*008c*/ 	.word	0x00000000


	//----- nvinfo : EIATTR_MIN_STACK_SIZE
	.align		4
.L_23:
        /*0090*/ 	.byte	0x04, 0x12
        /*0092*/ 	.short	(.L_25 - .L_24)
	.align		4
.L_24:
        /*0094*/ 	.word	index@(_Z9k_to_grayPKhPhii)
        /*0098*/ 	.word	0x00000000
.L_25:


//--------------------- .nv.compat                --------------------------
	.section	.nv.compat,"",@"SHT_CUDA_COMPAT_INFO"
	.align	4
        /*0000*/ 	.byte	0x02, 0x09, 0x00, 0x00, 0x02, 0x02, 0x01, 0x00, 0x02, 0x05, 0x05, 0x00, 0x03, 0x07, 0x01, 0x01
        /*0010*/ 	.byte	0x02, 0x03, 0x00, 0x00, 0x02, 0x06, 0x01, 0x00, 0x04, 0x0b, 0x08, 0x00, 0x01, 0x00, 0x00, 0x00
        /*0020*/ 	.byte	0x00, 0x00, 0x00, 0x00


//--------------------- .nv.info._Z13k_gray_to_rgbPKhPhii --------------------------
	.section	.nv.info._Z13k_gray_to_rgbPKhPhii,"",@"SHT_CUDA_INFO"
	.sectionflags	@""
	.align	4


	//----- nvinfo : EIATTR_CUDA_API_VERSION
	.align		4
        /*0000*/ 	.byte	0x04, 0x37
        /*0002*/ 	.short	(.L_27 - .L_26)
.L_26:
        /*0004*/ 	.word	0x00000082


	//----- nvinfo : EIATTR_KPARAM_INFO
	.align		4
.L_27:
        /*0008*/ 	.byte	0x04, 0x17
        /*000a*/ 	.short	(.L_29 - .L_28)
.L_28:
        /*000c*/ 	.word	0x00000000
        /*0010*/ 	.short	0x0003
        /*0012*/ 	.short	0x0014
        /*0014*/ 	.byte	0x00, 0xf0, 0x11, 0x00


	//----- nvinfo : EIATTR_KPARAM_INFO
	.align		4
.L_29:
        /*0018*/ 	.byte	0x04, 0x17
        /*001a*/ 	.short	(.L_31 - .L_30)
.L_30:
        /*001c*/ 	.word	0x00000000
        /*0020*/ 	.short	0x0002
        /*0022*/ 	.short	0x0010
        /*0024*/ 	.byte	0x00, 0xf0, 0x11, 0x00


	//----- nvinfo : EIATTR_KPARAM_INFO
	.align		4
.L_31:
        /*0028*/ 	.byte	0x04, 0x17
        /*002a*/ 	.short	(.L_33 - .L_32)
.L_32:
        /*002c*/ 	.word	0x00000000
        /*0030*/ 	.short	0x0001
        /*0032*/ 	.short	0x0008
        /*0034*/ 	.byte	0x00, 0xf5, 0x21, 0x00


	//----- nvinfo : EIATTR_KPARAM_INFO
	.align		4
.L_33:
        /*0038*/ 	.byte	0x04, 0x17
        /*003a*/ 	.short	(.L_35 - .L_34)
.L_34:
        /*003c*/ 	.word	0x00000000
        /*0040*/ 	.short	0x0000
        /*0042*/ 	.short	0x0000
        /*0044*/ 	.byte	0x00, 0xf5, 0x21, 0x00


	//----- nvinfo : EIATTR_SPARSE_MMA_MASK
	.align		4
.L_35:
        /*0048*/ 	.byte	0x03, 0x50
        /*004a*/ 	.short	0x0000


	//----- nvinfo : EIATTR_MAXREG_COUNT
	.align		4
        /*004c*/ 	.byte	0x03, 0x1b
        /*004e*/ 	.short	0x00ff


	//----- nvinfo : EIATTR_MERCURY_ISA_VERSION
	.align		4
        /*0050*/ 	.byte	0x03, 0x5f
        /*0052*/ 	.short	0x0101


	//----- nvinfo : EIATTR_VRC_CTA_INIT_COUNT
	.align		4
        /*0054*/ 	.byte	0x02, 0x4a
	.zero		1
	.zero		1


	//----- nvinfo : EIATTR_EXIT_INSTR_OFFSETS
	.align		4
        /*0058*/ 	.byte	0x04, 0x1c
        /*005a*/ 	.short	(.L_37 - .L_36)


	//   ....[0]....
.L_36:
        /*005c*/ 	.word	0x000000c0


	//   ....[1]....
        /*0060*/ 	.word	0x00000190


	//----- nvinfo : EIATTR_CBANK_PARAM_SIZE
	.align		4
.L_37:
        /*0064*/ 	.byte	0x03, 0x19
        /*0066*/ 	.short	0x0018


	//----- nvinfo : EIATTR_PARAM_CBANK
	.align		4
        /*0068*/ 	.byte	0x04, 0x0a
        /*006a*/ 	.short	(.L_39 - .L_38)
	.align		4
.L_38:
        /*006c*/ 	.word	index@(.nv.constant0._Z13k_gray_to_rgbPKhPhii)
        /*0070*/ 	.short	0x0380
        /*0072*/ 	.short	0x0018


	//----- nvinfo : EIATTR_SW_WAR
	.align		4
.L_39:
        /*0074*/ 	.byte	0x04, 0x36
        /*0076*/ 	.short	(.L_41 - .L_40)
.L_40:
        /*0078*/ 	.word	0x00000008
.L_41:


//--------------------- .nv.info._Z7k_sobelPKhPhii --------------------------
	.section	.nv.info._Z7k_sobelPKhPhii,"",@"SHT_CUDA_INFO"
	.sectionflags	@""
	.align	4


	//----- nvinfo : EIATTR_CUDA_API_VERSION
	.align		4
        /*0000*/ 	.byte	0x04, 0x37
        /*0002*/ 	.short	(.L_43 - .L_42)
.L_42:
        /*0004*/ 	.word	0x00000082


	//----- nvinfo : EIATTR_KPARAM_INFO
	.align		4
.L_43:
        /*0008*/ 	.byte	0x04, 0x17
        /*000a*/ 	.short	(.L_45 - .L_44)
.L_44:
        /*000c*/ 	.word	0x00000000
        /*0010*/ 	.short	0x0003
        /*0012*/ 	.short	0x0014
        /*0014*/ 	.byte	0x00, 0xf0, 0x11, 0x00


	//----- nvinfo : EIATTR_KPARAM_INFO
	.align		4
.L_45:
        /*0018*/ 	.byte	0x04, 0x17
        /*001a*/ 	.short	(.L_47 - .L_46)
.L_46:
        /*001c*/ 	.word	0x00000000
        /*0020*/ 	.short	0x0002
        /*0022*/ 	.short	0x0010
        /*0024*/ 	.byte	0x00, 0xf0, 0x11, 0x00


	//----- nvinfo : EIATTR_KPARAM_INFO
	.align		4
.L_47:
        /*0028*/ 	.byte	0x04, 0x17
        /*002a*/ 	.short	(.L_49 - .L_48)
.L_48:
        /*002c*/ 	.word	0x00000000
        /*0030*/ 	.short	0x0001
        /*0032*/ 	.short	0x0008
        /*0034*/ 	.byte	0x00, 0xf5, 0x21, 0x00


	//----- nvinfo : EIATTR_KPARAM_INFO
	.align		4
.L_49:
        /*0038*/ 	.byte	0x04, 0x17
        /*003a*/ 	.short	(.L_51 - .L_50)
.L_50:
        /*003c*/ 	.word	0x00000000
        /*0040*/ 	.short	0x0000
        /*0042*/ 	.short	0x0000
        /*0044*/ 	.byte	0x00, 0xf5, 0x21, 0x00


	//----- nvinfo : EIATTR_SPARSE_MMA_MASK
	.align		4
.L_51:
        /*0048*/ 	.byte	0x03, 0x50
        /*004a*/ 	.short	0x0000


	//----- nvinfo : EIATTR_MAXREG_COUNT
	.align		4
        /*004c*/ 	.byte	0x03, 0x1b
        /*004e*/ 	.short	0x00ff


	//----- nvinfo : EIATTR_MERCURY_ISA_VERSION
	.align		4
        /*0050*/ 	.byte	0x03, 0x5f
        /*0052*/ 	.short	0x0101


	//----- nvinfo : EIATTR_VRC_CTA_INIT_COUNT
	.align		4
        /*0054*/ 	.byte	0x02, 0x4a
	.zero		1
	.zero		1


	//----- nvinfo : EIATTR_EXIT_INSTR_OFFSETS
	.align		4
        /*0058*/ 	.byte	0x04, 0x1c
        /*005a*/ 	.short	(.L_53 - .L_52)


	//   ....[0]....
.L_52:
        /*005c*/ 	.word	0x000000c0


	//   ....[1]....
        /*0060*/ 	.word	0x00000580


	//----- nvinfo : EIATTR_CRS_STACK_SIZE
	.align		4
.L_53:
        /*0064*/ 	.byte	0x04, 0x1e
        /*0066*/ 	.short	(.L_55 - .L_54)
.L_54:
        /*0068*/ 	.word	0x00000000


	//----- nvinfo : EIATTR_CBANK_PARAM_SIZE
	.align		4
.L_55:
        /*006c*/ 	.byte	0x03, 0x19
        /*006e*/ 	.short	0x0018


	//----- nvinfo : EIATTR_PARAM_CBANK
	.align		4
        /*0070*/ 	.byte	0x04, 0x0a
        /*0072*/ 	.short	(.L_57 - .L_56)
	.align		4
.L_56:
        /*0074*/ 	.word	index@(.nv.constant0._Z7k_sobelPKhPhii)
        /*0078*/ 	.short	0x0380
        /*007a*/ 	.short	0x0018


	//----- nvinfo : EIATTR_SW_WAR
	.align		4
.L_57:
        /*007c*/ 	.byte	0x04, 0x36
        /*007e*/ 	.short	(.L_59 - .L_58)
.L_58:
        /*0080*/ 	.word	0x00000008
.L_59:


//--------------------- .nv.info._Z9k_boxblurPKhPhii --------------------------
	.section	.nv.info._Z9k_boxblurPKhPhii,"",@"SHT_CUDA_INFO"
	.sectionflags	@""
	.align	4


	//----- nvinfo : EIATTR_CUDA_API_VERSION
	.align		4
        /*0000*/ 	.byte	0x04, 0x37
        /*0002*/ 	.short	(.L_61 - .L_60)
.L_60:
        /*0004*/ 	.word	0x00000082


	//----- nvinfo : EIATTR_KPARAM_INFO
	.align		4
.L_61:
        /*0008*/ 	.byte	0x04, 0x17
        /*000a*/ 	.short	(.L_63 - .L_62)
.L_62:
        /*000c*/ 	.word	0x00000000
        /*0010*/ 	.short	0x0003
        /*0012*/ 	.short	0x0014
        /*0014*/ 	.byte	0x00, 0xf0, 0x11, 0x00


	//----- nvinfo : EIATTR_KPARAM_INFO
	.align		4
.L_63:
        /*0018*/ 	.byte	0x04, 0x17
        /*001a*/ 	.short	(.L_65 - .L_64)
.L_64:
        /*001c*/ 	.word	0x00000000
        /*0020*/ 	.short	0x0002
        /*0022*/ 	.short	0x0010
        /*0024*/ 	.byte	0x00, 0xf0, 0x11, 0x00


	//----- nvinfo : EIATTR_KPARAM_INFO
	.align		4
.L_65:
        /*0028*/ 	.byte	0x04, 0x17
        /*002a*/ 	.short	(.L_67 - .L_66)
.L_66:
        /*002c*/ 	.word	0x00000000
        /*0030*/ 	.short	0x0001
        /*0032*/ 	.short	0x0008
        /*0034*/ 	.byte	0x00, 0xf5, 0x21, 0x00


	//----- nvinfo : EIATTR_KPARAM_INFO
	.align		4
.L_67:
        /*0038*/ 	.byte	0x04, 0x17
        /*003a*/ 	.short	(.L_69 - .L_68)
.L_68:
        /*003c*/ 	.word	0x00000000
        /*0040*/ 	.short	0x0000
        /*0042*/ 	.short	0x0000
        /*0044*/ 	.byte	0x00, 0xf5, 0x21, 0x00


	//----- nvinfo : EIATTR_SPARSE_MMA_MASK
	.align		4
.L_69:
        /*0048*/ 	.byte	0x03, 0x50
        /*004a*/ 	.short	0x0000


	//----- nvinfo : EIATTR_MAXREG_COUNT
	.align		4
        /*004c*/ 	.byte	0x03, 0x1b
        /*004e*/ 	.short	0x00ff


	//----- nvinfo : EIATTR_MERCURY_ISA_VERSION
	.align		4
        /*0050*/ 	.byte	0x03, 0x5f
        /*0052*/ 	.short	0x0101


	//----- nvinfo : EIATTR_VRC_CTA_INIT_COUNT
	.align		4
        /*0054*/ 	.byte	0x02, 0x4a
	.zero		1
	.zero		1


	//----- nvinfo : EIATTR_EXIT_INSTR_OFFSETS
	.align		4
        /*0058*/ 	.byte	0x04, 0x1c
        /*005a*/ 	.short	(.L_71 - .L_70)


	//   ....[0]....
.L_70:
        /*005c*/ 	.word	0x000000c0


	//   ....[1]....
        /*0060*/ 	.word	0x00000490


	//----- nvinfo : EIATTR_CBANK_PARAM_SIZE
	.align		4
.L_71:
        /*0064*/ 	.byte	0x03, 0x19
        /*0066*/ 	.short	0x0018


	//----- nvinfo : EIATTR_PARAM_CBANK
	.align		4
        /*0068*/ 	.byte	0x04, 0x0a
        /*006a*/ 	.short	(.L_73 - .L_72)
	.align		4
.L_72:
        /*006c*/ 	.word	index@(.nv.constant0._Z9k_boxblurPKhPhii)
        /*0070*/ 	.short	0x0380
        /*0072*/ 	.short	0x0018


	//----- nvinfo : EIATTR_SW_WAR
	.align		4
.L_73:
        /*0074*/ 	.byte	0x04, 0x36
        /*0076*/ 	.short	(.L_75 - .L_74)
.L_74:
        /*0078*/ 	.word	0x00000008
.L_75:


//--------------------- .nv.info._Z9k_to_grayPKhPhii --------------------------
	.section	.nv.info._Z9k_to_grayPKhPhii,"",@"SHT_CUDA_INFO"
	.sectionflags	@""
	.align	4


	//----- nvinfo : EIATTR_CUDA_API_VERSION
	.align		4
        /*0000*/ 	.byte	0x04, 0x37
        /*0002*/ 	.short	(.L_77 - .L_76)
.L_76:
        /*0004*/ 	.word	0x00000082


	//----- nvinfo : EIATTR_KPARAM_INFO
	.align		4
.L_77:
        /*0008*/ 	.byte	0x04, 0x17
        /*000a*/ 	.short	(.L_79 - .L_78)
.L_78:
        /*000c*/ 	.word	0x00000000
        /*0010*/ 	.short	0x0003
        /*0012*/ 	.short	0x0014
        /*0014*/ 	.byte	0x00, 0xf0, 0x11, 0x00


	//----- nvinfo : EIATTR_KPARAM_INFO
	.align		4
.L_79:
        /*0018*/ 	.byte	0x04, 0x17
        /*001a*/ 	.short	(.L_81 - .L_80)
.L_80:
        /*001c*/ 	.word	0x00000000
        /*0020*/ 	.short	0x0002
        /*0022*/ 	.short	0x0010
        /*0024*/ 	.byte	0x00, 0xf0, 0x11, 0x00


	//----- nvinfo : EIATTR_KPARAM_INFO
	.align		4
.L_81:
        /*0028*/ 	.byte	0x04, 0x17
        /*002a*/ 	.short	(.L_83 - .L_82)
.L_82:
        /*002c*/ 	.word	0x00000000
        /*0030*/ 	.short	0x0001
        /*0032*/ 	.short	0x0008
        /*0034*/ 	.byte	0x00, 0xf5, 0x21, 0x00


	//----- nvinfo : EIATTR_KPARAM_INFO
	.align		4
.L_83:
        /*0038*/ 	.byte	0x04, 0x17
        /*003a*/ 	.short	(.L_85 - .L_84)
.L_84:
        /*003c*/ 	.word	0x00000000
        /*0040*/ 	.short	0x0000
        /*0042*/ 	.short	0x0000
        /*0044*/ 	.byte	0x00, 0xf5, 0x21, 0x00


	//----- nvinfo : EIATTR_SPARSE_MMA_MASK
	.align		4
.L_85:
        /*0048*/ 	.byte	0x03, 0x50
        /*004a*/ 	.short	0x0000


	//----- nvinfo : EIATTR_MAXREG_COUNT
	.align		4
        /*004c*/ 	.byte	0x03, 0x1b
        /*004e*/ 	.short	0x00ff


	//----- nvinfo : EIATTR_MERCURY_ISA_VERSION
	.align		4
        /*0050*/ 	.byte	0x03, 0x5f
        /*0052*/ 	.short	0x0101


	//----- nvinfo : EIATTR_VRC_CTA_INIT_COUNT
	.align		4
        /*0054*/ 	.byte	0x02, 0x4a
	.zero		1
	.zero		1


	//----- nvinfo : EIATTR_EXIT_INSTR_OFFSETS
	.align		4
        /*0058*/ 	.byte	0x04, 0x1c
        /*005a*/ 	.short	(.L_87 - .L_86)


	//   ....[0]....
.L_86:
        /*005c*/ 	.word	0x000000c0


	//   ....[1]....
        /*0060*/ 	.word	0x00000200


	//----- nvinfo : EIATTR_CBANK_PARAM_SIZE
	.align		4
.L_87:
        /*0064*/ 	.byte	0x03, 0x19
        /*0066*/ 	.short	0x0018


	//----- nvinfo : EIATTR_PARAM_CBANK
	.align		4
        /*0068*/ 	.byte	0x04, 0x0a
        /*006a*/ 	.short	(.L_89 - .L_88)
	.align		4
.L_88:
        /*006c*/ 	.word	index@(.nv.constant0._Z9k_to_grayPKhPhii)
        /*0070*/ 	.short	0x0380
        /*0072*/ 	.short	0x0018


	//----- nvinfo : EIATTR_SW_WAR
	.align		4
.L_89:
        /*0074*/ 	.byte	0x04, 0x36
        /*0076*/ 	.short	(.L_91 - .L_90)
.L_90:
        /*0078*/ 	.word	0x00000008
.L_91:


//--------------------- .nv.callgraph             --------------------------
	.section	.nv.callgraph,"",@"SHT_CUDA_CALLGRAPH"
	.align	4
	.sectionentsize	8
	.align		4
        /*0000*/ 	.word	0x00000000
	.align		4
        /*0004*/ 	.word	0xffffffff
	.align		4
        /*0008*/ 	.word	0x00000000
	.align		4
        /*000c*/ 	.word	0xfffffffe
	.align		4
        /*0010*/ 	.word	0x00000000
	.align		4
        /*0014*/ 	.word	0xfffffffd
	.align		4
        /*0018*/ 	.word	0x00000000
	.align		4
        /*001c*/ 	.word	0xfffffffc


//--------------------- .text._Z13k_gray_to_rgbPKhPhii --------------------------
	.section	.text._Z13k_gray_to_rgbPKhPhii,"ax",@progbits
	.align	128
        .global         _Z13k_gray_to_rgbPKhPhii
        .type           _Z13k_gray_to_rgbPKhPhii,@function
        .size           _Z13k_gray_to_rgbPKhPhii,(.L_x_9 - _Z13k_gray_to_rgbPKhPhii)
        .other          _Z13k_gray_to_rgbPKhPhii,@"STO_CUDA_ENTRY STV_DEFAULT"
_Z13k_gray_to_rgbPKhPhii:
.text._Z13k_gray_to_rgbPKhPhii:
[----:B------:R-:W-:Y:S01]  /*0000*/  LDC R1, c[0x0][0x37c] ;  /* 0x0000df00ff017b82 */ /* 0x000fe20000000800 */
[----:B------:R-:W0:Y:S07]  /*0010*/  S2R R2, SR_TID.Y ;  /* 0x0000000000027919 */ /* 0x000e2e0000002200 */
[----:B------:R-:W1:Y:S01]  /*0020*/  LDC R0, c[0x0][0x360] ;  /* 0x0000d800ff007b82 */ /* 0x000e620000000800 */
[----:B------:R-:W2:Y:S01]  /*0030*/  LDCU.64 UR6, c[0x0][0x390] ;  /* 0x00007200ff0677ac */ /* 0x000ea20008000a00 */
[----:B------:R-:W1:Y:S06]  /*0040*/  S2R R5, SR_TID.X ;  /* 0x0000000000057919 */ /* 0x000e6c0000002100 */
[----:B------:R-:W0:Y:S08]  /*0050*/  S2UR UR5, SR_CTAID.Y ;  /* 0x00000000000579c3 */ /* 0x000e300000002600 */
[----:B------:R-:W0:Y:S08]  /*0060*/  LDC R3, c[0x0][0x364] ;  /* 0x0000d900ff037b82 */ /* 0x000e300000000800 */
[----:B------:R-:W1:Y:S01]  /*0070*/  S2UR UR4, SR_CTAID.X ;  /* 0x00000000000479c3 */ /* 0x000e620000002500 */
[----:B0-----:R-:W-:-:S05]  /*0080*/  IMAD R3, R3, UR5, R2 ;  /* 0x0000000503037c24 */ /* 0x001fca000f8e0202 */
[----:B--2---:R-:W-:Y:S01]  /*0090*/  ISETP.GE.AND P0, PT, R3, UR7, PT ;  /* 0x0000000703007c0c */ /* 0x004fe2000bf06270 */
[----:B-1----:R-:W-:-:S05]  /*00a0*/  IMAD R0, R0, UR4, R5 ;  /* 0x0000000400007c24 */ /* 0x002fca000f8e0205 */
[----:B------:R-:W-:-:S13]  /*00b0*/  ISETP.GE.OR P0, PT, R0, UR6, P0 ;  /* 0x0000000600007c0c */ /* 0x000fda0008706670 */
[----:B------:R-:W-:Y:S05]  /*00c0*/  @P0 EXIT ;  /* 0x000000000000094d */ /* 0x000fea0003800000 */
[----:B------:R-:W0:Y:S01]  /*00d0*/  LDCU.128 UR8, c[0x0][0x380] ;  /* 0x00007000ff0877ac */ /* 0x000e220008000c00 */
[----:B------:R-:W-:Y:S01]  /*00e0*/  IMAD R0, R3, UR6, R0 ;  /* 0x0000000603007c24 */ /* 0x000fe2000f8e0200 */
[----:B------:R-:W1:Y:S04]  /*00f0*/  LDCU.64 UR4, c[0x0][0x358] ;  /* 0x00006b00ff0477ac */ /* 0x000e680008000a00 */
[----:B0-----:R-:W-:-:S04]  /*0100*/  IADD3 R4, P0, PT, R0, UR8, RZ ;  /* 0x0000000800047c10 */ /* 0x001fc8000ff1e0ff */
[----:B------:R-:W-:-:S06]  /*0110*/  LEA.HI.X.SX32 R5, R0, UR9, 0x1, P0 ;  /* 0x0000000900057c11 */ /* 0x000fcc00080f0eff */
[----:B-1----:R-:W2:Y:S01]  /*0120*/  LDG.E.U8 R5, desc[UR4][R4.64] ;  /* 0x0000000404057981 */ /* 0x002ea2000c1e1100 */
[----:B------:R-:W-:-:S05]  /*0130*/  IMAD R0, R0, 0x3, RZ ;  /* 0x0000000300007824 */ /* 0x000fca00078e02ff */
[----:B------:R-:W-:-:S04]  /*0140*/  IADD3 R2, P0, PT, R0, UR10, RZ ;  /* 0x0000000a00027c10 */ /* 0x000fc8000ff1e0ff */
[----:B------:R-:W-:-:S05]  /*0150*/  LEA.HI.X.SX32 R3, R0, UR11, 0x1, P0 ;  /* 0x0000000b00037c11 */ /* 0x000fca00080f0eff */
[----:B--2---:R-:W-:Y:S04]  /*0160*/  STG.E.U8 desc[UR4][R2.64], R5 ;  /* 0x0000000502007986 */ /* 0x004fe8000c101104 */
[----:B------:R-:W-:Y:S04]  /*0170*/  STG.E.U8 desc[UR4][R2.64+0x1], R5 ;  /* 0x0000010502007986 */ /* 0x000fe8000c101104 */
[----:B------:R-:W-:Y:S01]  /*0180*/  STG.E.U8 desc[UR4][R2.64+0x2], R5 ;  /* 0x0000020502007986 */ /* 0x000fe2000c101104 */
[----:B------:R-:W-:Y:S05]  /*0190*/  EXIT ;  /* 0x000000000000794d */ /* 0x000fea0003800000 */
.L_x_0:
[----:B------:R-:W-:-:S00]  /*01a0*/  BRA `(.L_x_0) ;  /* 0xfffffffc00fc7947 */ /* 0x000fc0000383ffff */
[----:B------:R-:W-:-:S00]  /*01b0*/  NOP ;  /* 0x0000000000007918 */ /* 0x000fc00000000000 */
        /* <DEDUP_REMOVED lines=12> */
.L_x_9:


//--------------------- .text._Z7k_sobelPKhPhii   --------------------------
	.section	.text._Z7k_sobelPKhPhii,"ax",@progbits
	.align	128
        .global         _Z7k_sobelPKhPhii
        .type           _Z7k_sobelPKhPhii,@function
        .size           _Z7k_sobelPKhPhii,(.L_x_8 - _Z7k_sobelPKhPhii)
        .other          _Z7k_sobelPKhPhii,@"STO_CUDA_ENTRY STV_DEFAULT"
_Z7k_sobelPKhPhii:
.text._Z7k_sobelPKhPhii:
[----:B------:R-:W-:Y:S01]  /*0000*/  LDC R1, c[0x0][0x37c] ;  /* 0x0000df00ff017b82 */ /* 0x000fe20000000800 */
[----:B------:R-:W0:Y:S07]  /*0010*/  S2R R7, SR_TID.Y ;  /* 0x0000000000077919 */ /* 0x000e2e0000002200 */
[----:B------:R-:W1:Y:S01]  /*0020*/  LDC R3, c[0x0][0x360] ;  /* 0x0000d800ff037b82 */ /* 0x000e620000000800 */
[----:B------:R-:W1:Y:S07]  /*0030*/  S2R R0, SR_TID.X ;  /* 0x0000000000007919 */ /* 0x000e6e0000002100 */
[----:B------:R-:W0:Y:S08]  /*0040*/  S2UR UR5, SR_CTAID.Y ;  /* 0x00000000000579c3 */ /* 0x000e300000002600 */
[----:B------:R-:W0:Y:S08]  /*0050*/  LDC R2, c[0x0][0x364] ;  /* 0x0000d900ff027b82 */ /* 0x000e300000000800 */
[----:B------:R-:W1:Y:S08]  /*0060*/  S2UR UR4, SR_CTAID.X ;  /* 0x00000000000479c3 */ /* 0x000e700000002500 */
[----:B------:R-:W2:Y:S01]  /*0070*/  LDC.64 R4, c[0x0][0x390] ;  /* 0x0000e400ff047b82 */ /* 0x000ea20000000a00 */
[----:B0-----:R-:W-:-:S02]  /*0080*/  IMAD R2, R2, UR5, R7 ;  /* 0x0000000502027c24 */ /* 0x001fc4000f8e0207 */
[----:B-1----:R-:W-:-:S03]  /*0090*/  IMAD R3, R3, UR4, R0 ;  /* 0x0000000403037c24 */ /* 0x002fc6000f8e0200 */
[----:B--2---:R-:W-:-:S04]  /*00a0*/  ISETP.GE.AND P0, PT, R2, R5, PT ;  /* 0x000000050200720c */ /* 0x004fc80003f06270 */
[----:B------:R-:W-:-:S13]  /*00b0*/  ISETP.GE.OR P0, PT, R3, R4, P0 ;  /* 0x000000040300720c */ /* 0x000fda0000706670 */
[----:B------:R-:W-:Y:S05]  /*00c0*/  @P0 EXIT ;  /* 0x000000000000094d */ /* 0x000fea0003800000 */
[----:B------:R-:W0:Y:S01]  /*00d0*/  LDCU.64 UR6, c[0x0][0x380] ;  /* 0x00007000ff0677ac */ /* 0x000e220008000a00 */
[C---:B------:R-:W-:Y:S01]  /*00e0*/  VIADD R6, R2.reuse, 0x1 ;  /* 0x0000000102067836 */ /* 0x040fe20000000000 */
[C---:B------:R-:W-:Y:S01]  /*00f0*/  VIMNMX.U32 R0, PT, PT, R2.reuse, 0x1, !PT ;  /* 0x0000000102007848 */ /* 0x040fe20007fe0000 */
[----:B------:R-:W-:Y:S01]  /*0100*/  IMAD R2, R2, R4, RZ ;  /* 0x0000000402027224 */ /* 0x000fe200078e02ff */
[----:B------:R-:W1:Y:S01]  /*0110*/  LDCU.64 UR4, c[0x0][0x358] ;  /* 0x00006b00ff0477ac */ /* 0x000e620008000a00 */
[----:B------:R-:W-:Y:S02]  /*0120*/  VIMNMX R13, PT, PT, R3, 0x1, !PT ;  /* 0x00000001030d7848 */ /* 0x000fe40007fe0100 */
[----:B------:R-:W-:Y:S01]  /*0130*/  VIADDMNMX.U32 R5, R5, 0xffffffff, R6, PT ;  /* 0xffffffff05057846 */ /* 0x000fe20003800006 */
[----:B------:R-:W-:Y:S01]  /*0140*/  VIADD R7, R0, 0xffffffff ;  /* 0xffffffff00077836 */ /* 0x000fe20000000000 */
[----:B------:R-:W-:-:S03]  /*0150*/  SHF.R.S32.HI R6, RZ, 0x1f, R2 ;  /* 0x0000001fff067819 */ /* 0x000fc60000011402 */
[-C--:B------:R-:W-:Y:S02]  /*0160*/  IMAD R18, R5, R4.reuse, RZ ;  /* 0x0000000405127224 */ /* 0x080fe400078e02ff */
[----:B------:R-:W-:Y:S02]  /*0170*/  IMAD R16, R7, R4, RZ ;  /* 0x0000000407107224 */ /* 0x000fe400078e02ff */
[C---:B------:R-:W-:Y:S01]  /*0180*/  VIADD R5, R3.reuse, 0x1 ;  /* 0x0000000103057836 */ /* 0x040fe20000000000 */
[--C-:B0-----:R-:W-:Y:S01]  /*0190*/  IADD3 R10, P2, P3, R2, UR6, R13.reuse ;  /* 0x00000006020a7c10 */ /* 0x101fe2000fb5e00d */
[--C-:B------:R-:W-:Y:S01]  /*01a0*/  IMAD.IADD R7, R3, 0x1, R16.reuse ;  /* 0x0000000103077824 */ /* 0x100fe200078e0210 */
[----:B------:R-:W-:Y:S02]  /*01b0*/  SHF.R.S32.HI R0, RZ, 0x1f, R16 ;  /* 0x0000001fff007819 */ /* 0x000fe40000011410 */
[----:B------:R-:W-:Y:S02]  /*01c0*/  IADD3.X R11, PT, PT, R6, UR7, RZ, P2, P3 ;  /* 0x00000007060b7c10 */ /* 0x000fe400097e64ff */
[----:B------:R-:W-:-:S02]  /*01d0*/  IADD3 R8, P0, P1, R16, UR6, R13 ;  /* 0x0000000610087c10 */ /* 0x000fc4000f91e00d */
[----:B------:R-:W-:Y:S02]  /*01e0*/  IADD3 R12, P2, P3, R18, UR6, R13 ;  /* 0x00000006120c7c10 */ /* 0x000fe4000fb5e00d */
[--C-:B------:R-:W-:Y:S02]  /*01f0*/  SHF.R.S32.HI R6, RZ, 0x1f, R18.reuse ;  /* 0x0000001fff067819 */ /* 0x100fe40000011412 */
[----:B------:R-:W-:Y:S01]  /*0200*/  VIADDMNMX R5, R4, 0xffffffff, R5, PT ;  /* 0xffffffff04057846 */ /* 0x000fe20003800105 */
[----:B------:R-:W-:Y:S01]  /*0210*/  IMAD.IADD R19, R3, 0x1, R18 ;  /* 0x0000000103137824 */ /* 0x000fe200078e0212 */
[----:B------:R-:W-:Y:S02]  /*0220*/  IADD3.X R9, PT, PT, R0, UR7, RZ, P0, P1 ;  /* 0x0000000700097c10 */ /* 0x000fe400087e24ff */
[----:B------:R-:W-:Y:S01]  /*0230*/  IADD3.X R13, PT, PT, R6, UR7, RZ, P2, P3 ;  /* 0x00000007060d7c10 */ /* 0x000fe200097e64ff */
[----:B------:R-:W-:Y:S01]  /*0240*/  IMAD.IADD R16, R5, 0x1, R16 ;  /* 0x0000000105107824 */ /* 0x000fe200078e0210 */
[----:B------:R-:W-:Y:S01]  /*0250*/  IADD3 R6, P0, PT, R7, UR6, RZ ;  /* 0x0000000607067c10 */ /* 0x000fe2000ff1e0ff */
[----:B------:R-:W-:Y:S01]  /*0260*/  IMAD.IADD R18, R5, 0x1, R18 ;  /* 0x0000000105127824 */ /* 0x000fe200078e0212 */
[----:B------:R-:W-:Y:S01]  /*0270*/  IADD3 R4, P1, PT, R19, UR6, RZ ;  /* 0x0000000613047c10 */ /* 0x000fe2000ff3e0ff */
[----:B-1----:R0:W2:Y:S01]  /*0280*/  LDG.E.U8 R0, desc[UR4][R10.64+-0x1] ;  /* 0xffffff040a007981 */ /* 0x0020a2000c1e1100 */
[----:B------:R-:W-:-:S02]  /*0290*/  LEA.HI.X.SX32 R7, R7, UR7, 0x1, P0 ;  /* 0x0000000707077c11 */ /* 0x000fc400080f0eff */
[----:B------:R-:W-:Y:S01]  /*02a0*/  IADD3 R17, PT, PT, R5, R2, RZ ;  /* 0x0000000205117210 */ /* 0x000fe20007ffe0ff */
[----:B------:R1:W2:Y:S01]  /*02b0*/  LDG.E.U8 R15, desc[UR4][R8.64+-0x1] ;  /* 0xffffff04080f7981 */ /* 0x0002a2000c1e1100 */
[----:B------:R-:W-:-:S03]  /*02c0*/  LEA.HI.X.SX32 R5, R19, UR7, 0x1, P1 ;  /* 0x0000000713057c11 */ /* 0x000fc600088f0eff */
[----:B------:R3:W4:Y:S01]  /*02d0*/  LDG.E.U8 R14, desc[UR4][R12.64+-0x1] ;  /* 0xffffff040c0e7981 */ /* 0x000722000c1e1100 */
[----:B0-----:R-:W-:-:S03]  /*02e0*/  IADD3 R10, P0, PT, R16, UR6, RZ ;  /* 0x00000006100a7c10 */ /* 0x001fc6000ff1e0ff */
[----:B------:R-:W4:Y:S01]  /*02f0*/  LDG.E.U8 R5, desc[UR4][R4.64] ;  /* 0x0000000404057981 */ /* 0x000f22000c1e1100 */
[----:B-1----:R-:W-:Y:S02]  /*0300*/  IADD3 R8, P2, PT, R18, UR6, RZ ;  /* 0x0000000612087c10 */ /* 0x002fe4000ff5e0ff */
[----:B------:R-:W-:Y:S01]  /*0310*/  LEA.HI.X.SX32 R11, R16, UR7, 0x1, P0 ;  /* 0x00000007100b7c11 */ /* 0x000fe200080f0eff */
[----:B------:R-:W5:Y:S01]  /*0320*/  LDG.E.U8 R6, desc[UR4][R6.64] ;  /* 0x0000000406067981 */ /* 0x000f62000c1e1100 */
[C---:B---3--:R-:W-:Y:S02]  /*0330*/  IADD3 R12, P1, PT, R17.reuse, UR6, RZ ;  /* 0x00000006110c7c10 */ /* 0x048fe4000ff3e0ff */
[----:B------:R-:W-:Y:S02]  /*0340*/  LEA.HI.X.SX32 R9, R18, UR7, 0x1, P2 ;  /* 0x0000000712097c11 */ /* 0x000fe400090f0eff */
[----:B------:R-:W-:Y:S01]  /*0350*/  LEA.HI.X.SX32 R13, R17, UR7, 0x1, P1 ;  /* 0x00000007110d7c11 */ /* 0x000fe200088f0eff */
[----:B------:R-:W3:Y:S04]  /*0360*/  LDG.E.U8 R11, desc[UR4][R10.64] ;  /* 0x000000040a0b7981 */ /* 0x000ee8000c1e1100 */
[----:B------:R-:W3:Y:S04]  /*0370*/  LDG.E.U8 R8, desc[UR4][R8.64] ;  /* 0x0000000408087981 */ /* 0x000ee8000c1e1100 */
[----:B------:R-:W3:Y:S01]  /*0380*/  LDG.E.U8 R12, desc[UR4][R12.64] ;  /* 0x000000040c0c7981 */ /* 0x000ee2000c1e1100 */
[----:B------:R-:W-:Y:S01]  /*0390*/  BSSY.RECONVERGENT B0, `(.L_x_1) ;  /* 0x0000017000007945 */ /* 0x000fe20003800200 */
[----:B--2---:R-:W-:-:S02]  /*03a0*/  IMAD R0, R0, 0x2, R15 ;  /* 0x0000000200007824 */ /* 0x004fc400078e020f */
[--C-:B----4-:R-:W-:Y:S02]  /*03b0*/  IMAD R17, R5, 0x2, R14.reuse ;  /* 0x0000000205117824 */ /* 0x110fe400078e020e */
[----:B-----5:R-:W-:Y:S01]  /*03c0*/  IMAD R6, R6, 0x2, R15 ;  /* 0x0000000206067824 */ /* 0x020fe200078e020f */
[----:B---3--:R-:W-:Y:S01]  /*03d0*/  IADD3 R7, PT, PT, R11, -R0, -R14 ;  /* 0x800000000b077210 */ /* 0x008fe20007ffe80e */
[----:B------:R-:W-:-:S04]  /*03e0*/  IMAD.IADD R17, R8, 0x1, R17 ;  /* 0x0000000108117824 */ /* 0x000fc800078e0211 */
[----:B------:R-:W-:Y:S01]  /*03f0*/  IMAD R7, R12, 0x2, R7 ;  /* 0x000000020c077824 */ /* 0x000fe200078e0207 */
[----:B------:R-:W-:-:S04]  /*0400*/  IADD3 R6, PT, PT, -R17, R6, R11 ;  /* 0x0000000611067210 */ /* 0x000fc80007ffe10b */
[----:B------:R-:W-:Y:S01]  /*0410*/  IADD3 R7, PT, PT, R8, R7, RZ ;  /* 0x0000000708077210 */ /* 0x000fe20007ffe0ff */
[----:B------:R-:W-:-:S04]  /*0420*/  IMAD R6, R6, R6, RZ ;  /* 0x0000000606067224 */ /* 0x000fc800078e02ff */
[----:B------:R-:W-:-:S05]  /*0430*/  IMAD R6, R7, R7, R6 ;  /* 0x0000000707067224 */ /* 0x000fca00078e0206 */
[----:B------:R-:W-:-:S05]  /*0440*/  I2FP.F32.U32 R0, R6 ;  /* 0x0000000600007245 */ /* 0x000fca0000201000 */
[----:B------:R-:W-:Y:S01]  /*0450*/  VIADD R4, R0, 0xf3000000 ;  /* 0xf300000000047836 */ /* 0x000fe20000000000 */
[----:B------:R0:W1:Y:S04]  /*0460*/  MUFU.RSQ R5, R0 ;  /* 0x0000000000057308 */ /* 0x0000680000001400 */
[----:B------:R-:W-:-:S13]  /*0470*/  ISETP.GT.U32.AND P0, PT, R4, 0x727fffff, PT ;  /* 0x727fffff0400780c */ /* 0x000fda0003f04070 */
[----:B01----:R-:W-:Y:S05]  /*0480*/  @!P0 BRA `(.L_x_2) ;  /* 0x00000000000c8947 */ /* 0x003fea0003800000 */
[----:B------:R-:W-:-:S07]  /*0490*/  MOV R9, 0x4b0 ;  /* 0x000004b000097802 */ /* 0x000fce0000000f00 */
[----:B------:R-:W-:Y:S05]  /*04a0*/  CALL.REL.NOINC `($__internal_0_$__cuda_sm20_sqrt_rn_f32_slowpath) ;  /* 0x0000000000387944 */ /* 0x000fea0003c00000 */
[----:B------:R-:W-:Y:S05]  /*04b0*/  BRA `(.L_x_3) ;  /* 0x0000000000107947 */ /* 0x000fea0003800000 */
.L_x_2:
[----:B------:R-:W-:Y:S01]  /*04c0*/  FMUL.FTZ R7, R0, R5 ;  /* 0x0000000500077220 */ /* 0x000fe20000410000 */
[----:B------:R-:W-:-:S03]  /*04d0*/  FMUL.FTZ R5, R5, 0.5 ;  /* 0x3f00000005057820 */ /* 0x000fc60000410000 */
[----:B------:R-:W-:-:S04]  /*04e0*/  FFMA R0, -R7, R7, R0 ;  /* 0x0000000707007223 */ /* 0x000fc80000000100 */
[----:B------:R-:W-:-:S07]  /*04f0*/  FFMA R0, R0, R5, R7 ;  /* 0x0000000500007223 */ /* 0x000fce0000000007 */
.L_x_3:
[----:B------:R-:W-:Y:S05]  /*0500*/  BSYNC.RECONVERGENT B0 ;  /* 0x0000000000007941 */ /* 0x000fea0003800200 */
.L_x_1:
[----:B------:R-:W0:Y:S01]  /*0510*/  LDCU.64 UR6, c[0x0][0x388] ;  /* 0x00007100ff0677ac */ /* 0x000e220008000a00 */
[----:B------:R-:W1:Y:S01]  /*0520*/  F2I.TRUNC.NTZ R0, R0 ;  /* 0x0000000000007305 */ /* 0x000e62000020f100 */
[----:B------:R-:W-:Y:S01]  /*0530*/  IMAD.IADD R3, R3, 0x1, R2 ;  /* 0x0000000103037824 */ /* 0x000fe200078e0202 */
[----:B-1----:R-:W-:-:S04]  /*0540*/  VIMNMX R5, PT, PT, R0, 0xff, PT ;  /* 0x000000ff00057848 */ /* 0x002fc80003fe0100 */
[----:B0-----:R-:W-:-:S04]  /*0550*/  IADD3 R2, P0, PT, R3, UR6, RZ ;  /* 0x0000000603027c10 */ /* 0x001fc8000ff1e0ff */
[----:B------:R-:W-:-:S05]  /*0560*/  LEA.HI.X.SX32 R3, R3, UR7, 0x1, P0 ;  /* 0x0000000703037c11 */ /* 0x000fca00080f0eff */
[----:B------:R-:W-:Y:S01]  /*0570*/  STG.E.U8 desc[UR4][R2.64], R5 ;  /* 0x0000000502007986 */ /* 0x000fe2000c101104 */
[----:B------:R-:W-:Y:S05]  /*0580*/  EXIT ;  /* 0x000000000000794d */ /* 0x000fea0003800000 */
        .weak           $__internal_0_$__cuda_sm20_sqrt_rn_f32_slowpath
        .type           $__internal_0_$__cuda_sm20_sqrt_rn_f32_slowpath,@function
        .size           $__internal_0_$__cuda_sm20_sqrt_rn_f32_slowpath,(.L_x_8 - $__internal_0_$__cuda_sm20_sqrt_rn_f32_slowpath)
$__internal_0_$__cuda_sm20_sqrt_rn_f32_slowpath:
[----:B------:R-:W-:-:S13]  /*0590*/  LOP3.LUT P0, RZ, R0, 0x7fffffff, RZ, 0xc0, !PT ;  /* 0x7fffffff00ff7812 */ /* 0x000fda000780c0ff */
[----:B------:R-:W-:Y:S01]  /*05a0*/  @!P0 IMAD.MOV.U32 R4, RZ, RZ, R0 ;  /* 0x000000ffff048224 */ /* 0x000fe200078e0000 */
[----:B------:R-:W-:Y:S06]  /*05b0*/  @!P0 BRA `(.L_x_4) ;  /* 0x0000000000408947 */ /* 0x000fec0003800000 */
[----:B------:R-:W-:-:S13]  /*05c0*/  FSETP.GEU.FTZ.AND P0, PT, R0, RZ, PT ;  /* 0x000000ff0000720b */ /* 0x000fda0003f1e000 */
[----:B------:R-:W-:Y:S01]  /*05d0*/  @!P0 IMAD.MOV.U32 R4, RZ, RZ, 0x7fffffff ;  /* 0x7fffffffff048424 */ /* 0x000fe200078e00ff */
[----:B------:R-:W-:Y:S06]  /*05e0*/  @!P0 BRA `(.L_x_4) ;  /* 0x0000000000348947 */ /* 0x000fec0003800000 */
[----:B------:R-:W-:-:S13]  /*05f0*/  FSETP.GTU.FTZ.AND P0, PT, |R0|, +INF , PT ;  /* 0x7f8000000000780b */ /* 0x000fda0003f1c200 */
[----:B------:R-:W-:Y:S01]  /*0600*/  @P0 FADD.FTZ R4, R0, 1 ;  /* 0x3f80000000040421 */ /* 0x000fe20000010000 */
[----:B------:R-:W-:Y:S06]  /*0610*/  @P0 BRA `(.L_x_4) ;  /* 0x0000000000280947 */ /* 0x000fec0003800000 */
[----:B------:R-:W-:-:S13]  /*0620*/  FSETP.NEU.FTZ.AND P0, PT, |R0|, +INF , PT ;  /* 0x7f8000000000780b */ /* 0x000fda0003f1d200 */
[----:B------:R-:W-:-:S04]  /*0630*/  @P0 FFMA R5, R0, 1.84467440737095516160e+19, RZ ;  /* 0x5f80000000050823 */ /* 0x000fc800000000ff */
[----:B------:R-:W0:Y:S02]  /*0640*/  @P0 MUFU.RSQ R4, R5 ;  /* 0x0000000500040308 */ /* 0x000e240000001400 */
[----:B0-----:R-:W-:Y:S01]  /*0650*/  @P0 FMUL.FTZ R6, R5, R4 ;  /* 0x0000000405060220 */ /* 0x001fe20000410000 */
[----:B------:R-:W-:Y:S01]  /*0660*/  @P0 FMUL.FTZ R8, R4, 0.5 ;  /* 0x3f00000004080820 */ /* 0x000fe20000410000 */
[----:B------:R-:W-:Y:S02]  /*0670*/  @!P0 MOV R4, R0 ;  /* 0x0000000000048202 */ /* 0x000fe40000000f00 */
[----:B------:R-:W-:-:S04]  /*0680*/  @P0 FADD.FTZ R7, -R6, -RZ ;  /* 0x800000ff06070221 */ /* 0x000fc80000010100 */
[----:B------:R-:W-:-:S04]  /*0690*/  @P0 FFMA R7, R6, R7, R5 ;  /* 0x0000000706070223 */ /* 0x000fc80000000005 */
[----:B------:R-:W-:-:S04]  /*06a0*/  @P0 FFMA R7, R7, R8, R6 ;  /* 0x0000000807070223 */ /* 0x000fc80000000006 */
[----:B------:R-:W-:-:S07]  /*06b0*/  @P0 FMUL.FTZ R4, R7, 2.3283064365386962891e-10 ;  /* 0x2f80000007040820 */ /* 0x000fce0000410000 */
.L_x_4:
[----:B------:R-:W-:Y:S02]  /*06c0*/  IMAD.MOV.U32 R0, RZ, RZ, R4 ;  /* 0x000000ffff007224 */ /* 0x000fe400078e0004 */
[----:B------:R-:W-:Y:S02]  /*06d0*/  IMAD.MOV.U32 R4, RZ, RZ, R9 ;  /* 0x000000ffff047224 */ /* 0x000fe400078e0009 */
[----:B------:R-:W-:-:S04]  /*06e0*/  IMAD.MOV.U32 R5, RZ, RZ, 0x0 ;  /* 0x00000000ff057424 */ /* 0x000fc800078e00ff */
[----:B------:R-:W-:Y:S05]  /*06f0*/  RET.REL.NODEC R4 `(_Z7k_sobelPKhPhii) ;  /* 0xfffffff804407950 */ /* 0x000fea0003c3ffff */
.L_x_5:
        /* <DEDUP_REMOVED lines=16> */
.L_x_8:


//--------------------- .text._Z9k_boxblurPKhPhii --------------------------
	.section	.text._Z9k_boxblurPKhPhii,"ax",@progbits
	.align	128
        .global         _Z9k_boxblurPKhPhii
        .type           _Z9k_boxblurPKhPhii,@function
        .size           _Z9k_boxblurPKhPhii,(.L_x_11 - _Z9k_boxblurPKhPhii)
        .other          _Z9k_boxblurPKhPhii,@"STO_CUDA_ENTRY STV_DEFAULT"
_Z9k_boxblurPKhPhii:
.text._Z9k_boxblurPKhPhii:
        /* <DEDUP_REMOVED lines=13> */
[----:B------:R-:W0:Y:S01]  /*00d0*/  LDCU.128 UR8, c[0x0][0x380] ;  /* 0x00007000ff0877ac */ /* 0x000e220008000c00 */
[----:B------:R-:W-:Y:S01]  /*00e0*/  VIADD R5, R3, 0xffffffff ;  /* 0xffffffff03057836 */ /* 0x000fe20000000000 */
[----:B------:R-:W-:Y:S01]  /*00f0*/  VIMNMX R4, PT, PT, R9, 0x1, !PT ;  /* 0x0000000109047848 */ /* 0x000fe20007fe0100 */
[----:B------:R-:W-:Y:S01]  /*0100*/  VIADD R3, R2, 0xffffffff ;  /* 0xffffffff02037836 */ /* 0x000fe20000000000 */
[----:B------:R-:W-:Y:S01]  /*0110*/  VIMNMX.U32 R6, PT, PT, R0, 0x1, !PT ;  /* 0x0000000100067848 */ /* 0x000fe20007fe0000 */
[----:B------:R-:W1:Y:S01]  /*0120*/  LDCU.64 UR4, c[0x0][0x358] ;  /* 0x00006b00ff0477ac */ /* 0x000e620008000a00 */
[----:B------:R-:W-:Y:S02]  /*0130*/  VIMNMX R8, PT, PT, RZ, R9, !PT ;  /* 0x00000009ff087248 */ /* 0x000fe40007fe0100 */
[----:B------:R-:W-:Y:S02]  /*0140*/  VIADDMNMX R7, R4, 0xffffffff, R3, PT ;  /* 0xffffffff04077846 */ /* 0x000fe40003800103 */
[----:B------:R-:W-:-:S02]  /*0150*/  VIADDMNMX.U32 R11, R6, 0xffffffff, R5, PT ;  /* 0xffffffff060b7846 */ /* 0x000fc40003800005 */
[----:B------:R-:W-:Y:S02]  /*0160*/  VIMNMX R10, PT, PT, R9, -0x1, !PT ;  /* 0xffffffff090a7848 */ /* 0x000fe40007fe0100 */
[----:B------:R-:W-:Y:S01]  /*0170*/  VIMNMX R13, PT, PT, R3, R8, PT ;  /* 0x00000008030d7248 */ /* 0x000fe20003fe0100 */
[CC--:B------:R-:W-:Y:S01]  /*0180*/  IMAD R8, R11.reuse, R2.reuse, R7 ;  /* 0x000000020b087224 */ /* 0x0c0fe200078e0207 */
[----:B------:R-:W-:Y:S02]  /*0190*/  VIADDMNMX R15, R10, 0x1, R3, PT ;  /* 0x000000010a0f7846 */ /* 0x000fe40003800103 */
[----:B------:R-:W-:Y:S01]  /*01a0*/  VIMNMX.U32 R6, PT, PT, R0, R5, PT ;  /* 0x0000000500067248 */ /* 0x000fe20003fe0000 */
[CC--:B------:R-:W-:Y:S01]  /*01b0*/  IMAD R14, R11.reuse, R2.reuse, R13 ;  /* 0x000000020b0e7224 */ /* 0x0c0fe200078e020d */
[----:B0-----:R-:W-:Y:S01]  /*01c0*/  IADD3 R18, P0, PT, R8, UR8, RZ ;  /* 0x0000000808127c10 */ /* 0x001fe2000ff1e0ff */
[-C--:B------:R-:W-:Y:S01]  /*01d0*/  IMAD R4, R11, R2.reuse, R15 ;  /* 0x000000020b047224 */ /* 0x080fe200078e020f */
[----:B------:R-:W-:Y:S01]  /*01e0*/  VIADDMNMX.U32 R5, R0, 0x1, R5, PT ;  /* 0x0000000100057846 */ /* 0x000fe20003800005 */
[-C--:B------:R-:W-:Y:S01]  /*01f0*/  IMAD R17, R6, R2.reuse, R7 ;  /* 0x0000000206117224 */ /* 0x080fe200078e0207 */
[----:B------:R-:W-:Y:S01]  /*0200*/  LEA.HI.X.SX32 R19, R8, UR9, 0x1, P0 ;  /* 0x0000000908137c11 */ /* 0x000fe200080f0eff */
[-C--:B------:R-:W-:Y:S01]  /*0210*/  IMAD R16, R6, R2.reuse, R13 ;  /* 0x0000000206107224 */ /* 0x080fe200078e020d */
[----:B------:R-:W-:Y:S01]  /*0220*/  IADD3 R10, P1, PT, R14, UR8, RZ ;  /* 0x000000080e0a7c10 */ /* 0x000fe2000ff3e0ff */
[CC--:B------:R-:W-:Y:S01]  /*0230*/  IMAD R3, R5.reuse, R2.reuse, R7 ;  /* 0x0000000205037224 */ /* 0x0c0fe200078e0207 */
[----:B------:R-:W-:Y:S01]  /*0240*/  IADD3 R12, P0, PT, R4, UR8, RZ ;  /* 0x00000008040c7c10 */ /* 0x000fe2000ff1e0ff */
[CC--:B------:R-:W-:Y:S01]  /*0250*/  IMAD R8, R5.reuse, R2.reuse, R13 ;  /* 0x0000000205087224 */ /* 0x0c0fe200078e020d */
[----:B------:R-:W-:Y:S01]  /*0260*/  LEA.HI.X.SX32 R11, R14, UR9, 0x1, P1 ;  /* 0x000000090e0b7c11 */ /* 0x000fe200088f0eff */
[-CC-:B------:R-:W-:Y:S01]  /*0270*/  IMAD R7, R6, R2.reuse, R15.reuse ;  /* 0x0000000206077224 */ /* 0x180fe200078e020f */
[----:B------:R-:W-:Y:S01]  /*0280*/  LEA.HI.X.SX32 R13, R4, UR9, 0x1, P0 ;  /* 0x00000009040d7c11 */ /* 0x000fe200080f0eff */
[----:B------:R-:W-:Y:S01]  /*0290*/  IMAD R20, R5, R2, R15 ;  /* 0x0000000205147224 */ /* 0x000fe200078e020f */
[----:B------:R-:W-:Y:S01]  /*02a0*/  IADD3 R14, P1, PT, R17, UR8, RZ ;  /* 0x00000008110e7c10 */ /* 0x000fe2000ff3e0ff */
[----:B-1----:R0:W2:Y:S01]  /*02b0*/  LDG.E.U8 R21, desc[UR4][R18.64] ;  /* 0x0000000412157981 */ /* 0x0020a2000c1e1100 */
[----:B------:R-:W-:-:S02]  /*02c0*/  IADD3 R4, P2, PT, R16, UR8, RZ ;  /* 0x0000000810047c10 */ /* 0x000fc4000ff5e0ff */
[----:B------:R-:W-:Y:S01]  /*02d0*/  LEA.HI.X.SX32 R15, R17, UR9, 0x1, P1 ;  /* 0x00000009110f7c11 */ /* 0x000fe200088f0eff */
[----:B------:R1:W2:Y:S01]  /*02e0*/  LDG.E.U8 R22, desc[UR4][R10.64] ;  /* 0x000000040a167981 */ /* 0x0002a2000c1e1100 */
[----:B------:R-:W-:Y:S02]  /*02f0*/  IADD3 R6, P0, PT, R7, UR8, RZ ;  /* 0x0000000807067c10 */ /* 0x000fe4000ff1e0ff */
[----:B------:R-:W-:Y:S01]  /*0300*/  LEA.HI.X.SX32 R5, R16, UR9, 0x1, P2 ;  /* 0x0000000910057c11 */ /* 0x000fe200090f0eff */
[----:B------:R-:W2:Y:S01]  /*0310*/  LDG.E.U8 R12, desc[UR4][R12.64] ;  /* 0x000000040c0c7981 */ /* 0x000ea2000c1e1100 */
[----:B------:R-:W-:Y:S02]  /*0320*/  IADD3 R16, P2, PT, R3, UR8, RZ ;  /* 0x0000000803107c10 */ /* 0x000fe4000ff5e0ff */
[----:B0-----:R-:W-:Y:S01]  /*0330*/  IADD3 R18, P1, PT, R8, UR8, RZ ;  /* 0x0000000808127c10 */ /* 0x001fe2000ff3e0ff */
[----:B------:R-:W3:Y:S01]  /*0340*/  LDG.E.U8 R15, desc[UR4][R14.64] ;  /* 0x000000040e0f7981 */ /* 0x000ee2000c1e1100 */
[----:B------:R-:W-:-:S02]  /*0350*/  LEA.HI.X.SX32 R7, R7, UR9, 0x1, P0 ;  /* 0x0000000907077c11 */ /* 0x000fc400080f0eff */
[----:B-1----:R-:W-:Y:S01]  /*0360*/  IADD3 R10, P0, PT, R20, UR8, RZ ;  /* 0x00000008140a7c10 */ /* 0x002fe2000ff1e0ff */
[----:B------:R-:W3:Y:S01]  /*0370*/  LDG.E.U8 R4, desc[UR4][R4.64] ;  /* 0x0000000404047981 */ /* 0x000ee2000c1e1100 */
[----:B------:R-:W-:Y:S02]  /*0380*/  LEA.HI.X.SX32 R17, R3, UR9, 0x1, P2 ;  /* 0x0000000903117c11 */ /* 0x000fe400090f0eff */
[----:B------:R-:W-:Y:S01]  /*0390*/  LEA.HI.X.SX32 R19, R8, UR9, 0x1, P1 ;  /* 0x0000000908137c11 */ /* 0x000fe200088f0eff */
[----:B------:R-:W4:Y:S01]  /*03a0*/  LDG.E.U8 R7, desc[UR4][R6.64] ;  /* 0x0000000406077981 */ /* 0x000f22000c1e1100 */
[----:B------:R-:W-:-:S03]  /*03b0*/  LEA.HI.X.SX32 R11, R20, UR9, 0x1, P0 ;  /* 0x00000009140b7c11 */ /* 0x000fc600080f0eff */
[----:B------:R-:W4:Y:S04]  /*03c0*/  LDG.E.U8 R16, desc[UR4][R16.64] ;  /* 0x0000000410107981 */ /* 0x000f28000c1e1100 */
[----:B------:R-:W5:Y:S04]  /*03d0*/  LDG.E.U8 R19, desc[UR4][R18.64] ;  /* 0x0000000412137981 */ /* 0x000f68000c1e1100 */
[----:B------:R-:W5:Y:S01]  /*03e0*/  LDG.E.U8 R10, desc[UR4][R10.64] ;  /* 0x000000040a0a7981 */ /* 0x000f62000c1e1100 */
[----:B------:R-:W-:-:S05]  /*03f0*/  IMAD R0, R0, R2, R9 ;  /* 0x0000000200007224 */ /* 0x000fca00078e0209 */
[----:B------:R-:W-:-:S04]  /*0400*/  IADD3 R2, P0, PT, R0, UR10, RZ ;  /* 0x0000000a00027c10 */ /* 0x000fc8000ff1e0ff */
[----:B------:R-:W-:Y:S02]  /*0410*/  LEA.HI.X.SX32 R3, R0, UR11, 0x1, P0 ;  /* 0x0000000b00037c11 */ /* 0x000fe400080f0eff */
[----:B--2---:R-:W-:-:S04]  /*0420*/  IADD3 R12, PT, PT, R12, R21, R22 ;  /* 0x000000150c0c7210 */ /* 0x004fc80007ffe016 */
[----:B---3--:R-:W-:-:S04]  /*0430*/  IADD3 R12, PT, PT, R4, R12, R15 ;  /* 0x0000000c040c7210 */ /* 0x008fc80007ffe00f */
[----:B----4-:R-:W-:-:S04]  /*0440*/  IADD3 R12, PT, PT, R16, R12, R7 ;  /* 0x0000000c100c7210 */ /* 0x010fc80007ffe007 */
[----:B-----5:R-:W-:-:S05]  /*0450*/  IADD3 R12, PT, PT, R10, R12, R19 ;  /* 0x0000000c0a0c7210 */ /* 0x020fca0007ffe013 */
[----:B------:R-:W-:-:S05]  /*0460*/  IMAD R5, R12, 0xe38f, RZ ;  /* 0x0000e38f0c057824 */ /* 0x000fca00078e02ff */
[----:B------:R-:W-:-:S05]  /*0470*/  SHF.R.U32.HI R5, RZ, 0x13, R5 ;  /* 0x00000013ff057819 */ /* 0x000fca0000011605 */
[----:B------:R-:W-:Y:S01]  /*0480*/  STG.E.U8 desc[UR4][R2.64], R5 ;  /* 0x0000000502007986 */ /* 0x000fe2000c101104 */
[----:B------:R-:W-:Y:S05]  /*0490*/  EXIT ;  /* 0x000000000000794d */ /* 0x000fea0003800000 */
.L_x_6:
        /* <DEDUP_REMOVED lines=14> */
.L_x_11:


//--------------------- .text._Z9k_to_grayPKhPhii --------------------------
	.section	.text._Z9k_to_grayPKhPhii,"ax",@progbits
	.align	128
        .global         _Z9k_to_grayPKhPhii
        .type           _Z9k_to_grayPKhPhii,@function
        .size           _Z9k_to_grayPKhPhii,(.L_x_12 - _Z9k_to_grayPKhPhii)
        .other          _Z9k_to_grayPKhPhii,@"STO_CUDA_ENTRY STV_DEFAULT"
_Z9k_to_grayPKhPhii:
.text._Z9k_to_grayPKhPhii:
        /* <DEDUP_REMOVED lines=15> */
[----:B------:R-:W1:Y:S03]  /*00f0*/  LDCU.64 UR4, c[0x0][0x358] ;  /* 0x00006b00ff0477ac */ /* 0x000e660008000a00 */
[----:B------:R-:W-:-:S05]  /*0100*/  IMAD R3, R0, 0x3, RZ ;  /* 0x0000000300037824 */ /* 0x000fca00078e02ff */
[----:B0-----:R-:W-:-:S04]  /*0110*/  IADD3 R2, P0, PT, R3, UR8, RZ ;  /* 0x0000000803027c10 */ /* 0x001fc8000ff1e0ff */
[----:B------:R-:W-:-:S05]  /*0120*/  LEA.HI.X.SX32 R3, R3, UR9, 0x1, P0 ;  /* 0x0000000903037c11 */ /* 0x000fca00080f0eff */
[----:B-1----:R-:W2:Y:S04]  /*0130*/  LDG.E.U8 R5, desc[UR4][R2.64+0x1] ;  /* 0x0000010402057981 */ /* 0x002ea8000c1e1100 */
[----:B------:R-:W3:Y:S04]  /*0140*/  LDG.E.U8 R4, desc[UR4][R2.64] ;  /* 0x0000000402047981 */ /* 0x000ee8000c1e1100 */
[----:B------:R-:W4:Y:S01]  /*0150*/  LDG.E.U8 R6, desc[UR4][R2.64+0x2] ;  /* 0x0000020402067981 */ /* 0x000f22000c1e1100 */
[----:B--2---:R-:W-:Y:S02]  /*0160*/  I2FP.F32.U32 R5, R5 ;  /* 0x0000000500057245 */ /* 0x004fe40000201000 */
[----:B---3--:R-:W-:-:S03]  /*0170*/  I2FP.F32.U32 R4, R4 ;  /* 0x0000000400047245 */ /* 0x008fc60000201000 */
[----:B------:R-:W-:Y:S01]  /*0180*/  FMUL R5, R5, 0.58700001239776611328 ;  /* 0x3f1645a205057820 */ /* 0x000fe20000400000 */
[----:B----4-:R-:W-:-:S03]  /*0190*/  I2FP.F32.U32 R6, R6 ;  /* 0x0000000600067245 */ /* 0x010fc60000201000 */
[----:B------:R-:W-:Y:S01]  /*01a0*/  FFMA R5, R4, 0.29899999499320983887, R5 ;  /* 0x3e99168704057823 */ /* 0x000fe20000000005 */
[----:B------:R-:W-:-:S03]  /*01b0*/  IADD3 R4, P0, PT, R0, UR10, RZ ;  /* 0x0000000a00047c10 */ /* 0x000fc6000ff1e0ff */
[----:B------:R-:W-:Y:S01]  /*01c0*/  FFMA R6, R6, 0.11400000005960464478, R5 ;  /* 0x3de978d506067823 */ /* 0x000fe20000000005 */
[----:B------:R-:W-:-:S03]  /*01d0*/  LEA.HI.X.SX32 R5, R0, UR11, 0x1, P0 ;  /* 0x0000000b00057c11 */ /* 0x000fc600080f0eff */
[----:B------:R-:W0:Y:S02]  /*01e0*/  F2I.U32.TRUNC.NTZ R7, R6 ;  /* 0x0000000600077305 */ /* 0x000e24000020f000 */
[----:B0-----:R-:W-:Y:S01]  /*01f0*/  STG.E.U8 desc[UR4][R4.64], R7 ;  /* 0x0000000704007986 */ /* 0x001fe2000c101104 */
[----:B------:R-:W-:Y:S05]  /*0200*/  EXIT ;  /* 0x000000000000794d */ /* 0x000fea0003800000 */
.L_x_7:
        /* <DEDUP_REMOVED lines=15> */
.L_x_12:


//--------------------- .nv.shared.reserved.0     --------------------------
	.section	.nv.shared.reserved.0,"aw",@nobits
	.weak		__nv_reservedSMEM_offset_0_alias
	.size		__nv_reservedSMEM_offset_0_alias, 0, 64
	.other		__nv_reservedSMEM_offset_0_alias,@"STO_CUDA_RESERVED_SHARED STV_DEFAULT"
__nv_reservedSMEM_offset_0_alias:
	.zero		0
	.zero		64


//--------------------- .nv.constant0._Z13k_gray_to_rgbPKhPhii --------------------------
	.section	.nv.constant0._Z13k_gray_to_rgbPKhPhii,"a",@progbits
	.sectionflags	@""
	.align	4
.nv.constant0._Z13k_gray_to_rgbPKhPhii:
	.zero		920


//--------------------- .nv.constant0._Z7k_sobelPKhPhii --------------------------
	.section	.nv.constant0._Z7k_sobelPKhPhii,"a",@progbits
	.sectionflags	@""
	.align	4
.nv.constant0._Z7k_sobelPKhPhii:
	.zero		920


//--------------------- .nv.constant0._Z9k_boxblurPKhPhii --------------------------
	.section	.nv.constant0._Z9k_boxblurPKhPhii,"a",@progbits
	.sectionflags	@""
	.align	4
.nv.constant0._Z9k_boxblurPKhPhii:
	.zero		920


//--------------------- .nv.constant0._Z9k_to_grayPKhPhii --------------------------
	.section	.nv.constant0._Z9k_to_grayPKhPhii,"a",@progbits
	.sectionflags	@""
	.align	4
.nv.constant0._Z9k_to_grayPKhPhii:
	.zero		920


//--------------------- SYMBOLS --------------------------

	.type		.nv.reservedSmem.offset0,@object
	.size		.nv.reservedSmem.offset0,0x4
